//
// Generated by NVIDIA NVVM Compiler
//
// Compiler Build ID: CL-36424714
// Cuda compilation tools, release 13.0, V13.0.88
// Based on NVVM 20.0.0
//

.version 9.0
.target sm_100
.address_size 64

	// .globl	default_function_kernel

.visible .entry default_function_kernel(
	.param .u64 .ptr .align 1 default_function_kernel_param_0,
	.param .u64 .ptr .align 1 default_function_kernel_param_1
)
.maxntid 13
{
	.reg .pred 	%p<2>;
	.reg .b16 	%rs<10>;
	.reg .b32 	%r<13>;
	.reg .b32 	%f<2>;
	.reg .b64 	%rd<15>;

	ld.param.u64 	%rd1, [default_function_kernel_param_0];
	ld.param.u64 	%rd2, [default_function_kernel_param_1];
	mov.u32 	%r1, %ctaid.x;
	mov.u32 	%r3, %tid.x;
	mad.lo.s32 	%r2, %r1, 13, %r3;
	setp.gt.u32 	%p1, %r2, 104;
	@%p1 bra 	$L__BB0_2;
	cvta.to.global.u64 	%rd3, %rd2;
	cvta.to.global.u64 	%rd4, %rd1;
	cvt.u16.u32 	%rs1, %r2;
	mul.lo.s16 	%rs2, %rs1, 235;
	shr.u16 	%rs3, %rs2, 13;
	cvt.u32.u16 	%r4, %rs3;
	mul.wide.u32 	%rd5, %r4, 204;
	mul.lo.s16 	%rs4, %rs3, 35;
	sub.s16 	%rs5, %rs1, %rs4;
	and.b16  	%rs6, %rs5, 255;
	mul.lo.s16 	%rs7, %rs6, 37;
	shr.u16 	%rs8, %rs7, 8;
	mul.lo.s16 	%rs9, %rs8, 17;
	mad.lo.s32 	%r5, %r1, -7, %r2;
	mul.hi.u32 	%r6, %r5, 613566757;
	sub.s32 	%r7, %r5, %r6;
	shr.u32 	%r8, %r7, 1;
	add.s32 	%r9, %r8, %r6;
	shr.u32 	%r10, %r9, 2;
	mul.lo.s32 	%r11, %r10, 7;
	sub.s32 	%r12, %r5, %r11;
	cvt.u64.u16 	%rd6, %rs9;
	and.b64  	%rd7, %rd6, 255;
	cvt.u64.u32 	%rd8, %r12;
	add.s64 	%rd9, %rd5, %rd8;
	add.s64 	%rd10, %rd9, %rd7;
	shl.b64 	%rd11, %rd10, 2;
	add.s64 	%rd12, %rd3, %rd11;
	ld.global.nc.f32 	%f1, [%rd12+964];
	mul.wide.u32 	%rd13, %r2, 4;
	add.s64 	%rd14, %rd4, %rd13;
	st.global.f32 	[%rd14], %f1;
$L__BB0_2:
	ret;

}


// ===== COMPILED SASS (sm_100) =====

	.target	sm_100

	.elftype	@"ET_EXEC"


//--------------------- .note.nv.tkinfo           --------------------------
	.section	.note.nv.tkinfo,"",@"SHT_NOTE"
	.sectionflags	@"SHF_NOTE_NV_TKINFO"
	.tkinfo
        /*0018*/ 	.word	0x00000002
        /*0030*/ 	.string	""
        /*0030*/ 	.string	"ptxas"
        /*0030*/ 	.string	"Cuda compilation tools, release 13.0, V13.0.88"
        /*0030*/ 	.string	"Build cuda_13.0.r13.0/compiler.36424714_0"
        /*0030*/ 	.string	"-arch sm_100 -m 64 "



//--------------------- .note.nv.cuinfo           --------------------------
	.section	.note.nv.cuinfo,"",@"SHT_NOTE"
	.sectionflags	@"SHF_NOTE_NV_CUINFO"
        /*0018*/ 	.short	0x0002
        /*001a*/ 	.short	0x0064
        /*001c*/ 	.short	0x0082
	.zero		2


//--------------------- .nv.info                  --------------------------
	.section	.nv.info,"",@"SHT_CUDA_INFO"
	.align	4


	//----- nvinfo : EIATTR_REGCOUNT
	.align		4
        /*0000*/ 	.byte	0x04, 0x2f
        /*0002*/ 	.short	(.L_1 - .L_0)
	.align		4
.L_0:
        /*0004*/ 	.word	index@(default_function_kernel)
        /*0008*/ 	.word	0x0000000a


	//----- nvinfo : EIATTR_FRAME_SIZE
	.align		4
.L_1:
        /*000c*/ 	.byte	0x04, 0x11
        /*000e*/ 	.short	(.L_3 - .L_2)
	.align		4
.L_2:
        /*0010*/ 	.word	index@(default_function_kernel)
        /*0014*/ 	.word	0x00000000


	//----- nvinfo : EIATTR_MIN_STACK_SIZE
	.align		4
.L_3:
        /*0018*/ 	.byte	0x04, 0x12
        /*001a*/ 	.short	(.L_5 - .L_4)
	.align		4
.L_4:
        /*001c*/ 	.word	index@(default_function_kernel)
        /*0020*/ 	.word	0x00000000
.L_5:


//--------------------- .nv.compat                --------------------------
	.section	.nv.compat,"",@"SHT_CUDA_COMPAT_INFO"
	.align	4
        /*0000*/ 	.byte	0x02, 0x09, 0x00, 0x00, 0x02, 0x02, 0x01, 0x00, 0x02, 0x05, 0x05, 0x00, 0x03, 0x07, 0x01, 0x01
        /*0010*/ 	.byte	0x02, 0x03, 0x00, 0x00, 0x02, 0x06, 0x01, 0x00, 0x04, 0x0b, 0x08, 0x00, 0x09, 0x00, 0x00, 0x00
        /*0020*/ 	.byte	0x00, 0x00, 0x00, 0x00


//--------------------- .nv.info.default_function_kernel --------------------------
	.section	.nv.info.default_function_kernel,"",@"SHT_CUDA_INFO"
	.sectionflags	@""
	.align	4


	//----- nvinfo : EIATTR_CUDA_API_VERSION
	.align		4
        /*0000*/ 	.byte	0x04, 0x37
        /*0002*/ 	.short	(.L_7 - .L_6)
.L_6:
        /*0004*/ 	.word	0x00000082


	//----- nvinfo : EIATTR_KPARAM_INFO
	.align		4
.L_7:
        /*0008*/ 	.byte	0x04, 0x17
        /*000a*/ 	.short	(.L_9 - .L_8)
.L_8:
        /*000c*/ 	.word	0x00000000
        /*0010*/ 	.short	0x0001
        /*0012*/ 	.short	0x0008
        /*0014*/ 	.byte	0x00, 0xf5, 0x21, 0x00


	//----- nvinfo : EIATTR_KPARAM_INFO
	.align		4
.L_9:
        /*0018*/ 	.byte	0x04, 0x17
        /*001a*/ 	.short	(.L_11 - .L_10)
.L_10:
        /*001c*/ 	.word	0x00000000
        /*0020*/ 	.short	0x0000
        /*0022*/ 	.short	0x0000
        /*0024*/ 	.byte	0x00, 0xf5, 0x21, 0x00


	//----- nvinfo : EIATTR_SPARSE_MMA_MASK
	.align		4
.L_11:
        /*0028*/ 	.byte	0x03, 0x50
        /*002a*/ 	.short	0x0000


	//----- nvinfo : EIATTR_MAXREG_COUNT
	.align		4
        /*002c*/ 	.byte	0x03, 0x1b
        /*002e*/ 	.short	0x00ff


	//----- nvinfo : EIATTR_MERCURY_ISA_VERSION
	.align		4
        /*0030*/ 	.byte	0x03, 0x5f
        /*0032*/ 	.short	0x0101


	//----- nvinfo : EIATTR_VRC_CTA_INIT_COUNT
	.align		4
        /*0034*/ 	.byte	0x02, 0x4a
	.zero		1
	.zero		1


	//----- nvinfo : EIATTR_EXIT_INSTR_OFFSETS
	.align		4
        /*0038*/ 	.byte	0x04, 0x1c
        /*003a*/ 	.short	(.L_13 - .L_12)


	//   ....[0]....
.L_12:
        /*003c*/ 	.word	0x00000050


	//   ....[1]....
        /*0040*/ 	.word	0x00000280


	//----- nvinfo : EIATTR_MAX_THREADS
	.align		4
.L_13:
        /*0044*/ 	.byte	0x04, 0x05
        /*0046*/ 	.short	(.L_15 - .L_14)
.L_14:
        /*0048*/ 	.word	0x0000000d
        /*004c*/ 	.word	0x00000001
        /*0050*/ 	.word	0x00000001


	//----- nvinfo : EIATTR_CBANK_PARAM_SIZE
	.align		4
.L_15:
        /*0054*/ 	.byte	0x03, 0x19
        /*0056*/ 	.short	0x0010


	//----- nvinfo : EIATTR_PARAM_CBANK
	.align		4
        /*0058*/ 	.byte	0x04, 0x0a
        /*005a*/ 	.short	(.L_17 - .L_16)
	.align		4
.L_16:
        /*005c*/ 	.word	index@(.nv.constant0.default_function_kernel)
        /*0060*/ 	.short	0x0380
        /*0062*/ 	.short	0x0010


	//----- nvinfo : EIATTR_SW_WAR
	.align		4
.L_17:
        /*0064*/ 	.byte	0x04, 0x36
        /*0066*/ 	.short	(.L_19 - .L_18)
.L_18:
        /*0068*/ 	.word	0x00000008
.L_19:


//--------------------- .nv.callgraph             --------------------------
	.section	.nv.callgraph,"",@"SHT_CUDA_CALLGRAPH"
	.align	4
	.sectionentsize	8
	.align		4
        /*0000*/ 	.word	0x00000000
	.align		4
        /*0004*/ 	.word	0xffffffff
	.align		4
        /*0008*/ 	.word	0x00000000
	.align		4
        /*000c*/ 	.word	0xfffffffe
	.align		4
        /*0010*/ 	.word	0x00000000
	.align		4
        /*0014*/ 	.word	0xfffffffd
	.align		4
        /*0018*/ 	.word	0x00000000
	.align		4
        /*001c*/ 	.word	0xfffffffc


//--------------------- .text.default_function_kernel --------------------------
	.section	.text.default_function_kernel,"ax",@progbits
	.align	128
        .global         default_function_kernel
        .type           default_function_kernel,@function
        .size           default_function_kernel,(.L_x_1 - default_function_kernel)
        .other          default_function_kernel,@"STO_CUDA_ENTRY STV_DEFAULT"
default_function_kernel:
.text.default_function_kernel:
[----:B------:R-:W-:Y:S01]  /*0000*/  LDC R1, c[0x0][0x37c] ;  /* 0x0000df00ff017b82 */ /* 0x000fe20000000800 */
[----:B------:R-:W0:Y:S01]  /*0010*/  S2R R4, SR_CTAID.X ;  /* 0x0000000000047919 */ /* 0x000e220000002500 */
[----:B------:R-:W0:Y:S02]  /*0020*/  S2R R7, SR_TID.X ;  /* 0x0000000000077919 */ /* 0x000e240000002100 */
[----:B0-----:R-:W-:-:S05]  /*0030*/  IMAD R7, R4, 0xd, R7 ;  /* 0x0000000d04077824 */ /* 0x001fca00078e0207 */
[----:B------:R-:W-:-:S13]  /*0040*/  ISETP.GT.U32.AND P0, PT, R7, 0x68, PT ;  /* 0x000000680700780c */ /* 0x000fda0003f04070 */
[----:B------:R-:W-:Y:S05]  /*0050*/  @P0 EXIT ;  /* 0x000000000000094d */ /* 0x000fea0003800000 */
[----:B------:R-:W-:Y:S01]  /*0060*/  PRMT R0, R7, 0x9910, RZ ;  /* 0x0000991007007816 */ /* 0x000fe200000000ff */
[----:B------:R-:W-:Y:S01]  /*0070*/  IMAD R3, R4, -0x7, R7 ;  /* 0xfffffff904037824 */ /* 0x000fe200078e0207 */
[----:B------:R-:W0:Y:S03]  /*0080*/  LDCU.64 UR6, c[0x0][0x388] ;  /* 0x00007100ff0677ac */ /* 0x000e260008000a00 */
[----:B------:R-:W-:Y:S01]  /*0090*/  IMAD R0, R0, 0xeb, RZ ;  /* 0x000000eb00007824 */ /* 0x000fe200078e02ff */
[----:B------:R-:W1:Y:S01]  /*00a0*/  LDCU.64 UR4, c[0x0][0x358] ;  /* 0x00006b00ff0477ac */ /* 0x000e620008000a00 */
[----:B------:R-:W-:-:S03]  /*00b0*/  IMAD.HI.U32 R4, R3, 0x24924925, RZ ;  /* 0x2492492503047827 */ /* 0x000fc600078e00ff */
[----:B------:R-:W-:Y:S01]  /*00c0*/  LOP3.LUT R0, R0, 0xffff, RZ, 0xc0, !PT ;  /* 0x0000ffff00007812 */ /* 0x000fe200078ec0ff */
[----:B------:R-:W-:-:S03]  /*00d0*/  IMAD.IADD R5, R3, 0x1, -R4 ;  /* 0x0000000103057824 */ /* 0x000fc600078e0a04 */
[----:B------:R-:W-:Y:S02]  /*00e0*/  SHF.R.U32.HI R0, RZ, 0xd, R0 ;  /* 0x0000000dff007819 */ /* 0x000fe40000011600 */
[----:B------:R-:W-:Y:S02]  /*00f0*/  LEA.HI R5, R5, R4, RZ, 0x1f ;  /* 0x0000000405057211 */ /* 0x000fe400078ff8ff */
[----:B------:R-:W-:-:S05]  /*0100*/  PRMT R2, R0, 0x9910, RZ ;  /* 0x0000991000027816 */ /* 0x000fca00000000ff */
[----:B------:R-:W-:-:S04]  /*0110*/  IMAD R2, R2, 0x23, RZ ;  /* 0x0000002302027824 */ /* 0x000fc800078e02ff */
[----:B------:R-:W-:-:S05]  /*0120*/  IMAD.MOV R2, RZ, RZ, -R2 ;  /* 0x000000ffff027224 */ /* 0x000fca00078e0a02 */
[----:B------:R-:W-:-:S05]  /*0130*/  PRMT R2, R2, 0x7710, RZ ;  /* 0x0000771002027816 */ /* 0x000fca00000000ff */
[----:B------:R-:W-:-:S05]  /*0140*/  IMAD.IADD R2, R7, 0x1, R2 ;  /* 0x0000000107027824 */ /* 0x000fca00078e0202 */
[----:B------:R-:W-:-:S05]  /*0150*/  LOP3.LUT R2, R2, 0xff, RZ, 0xc0, !PT ;  /* 0x000000ff02027812 */ /* 0x000fca00078ec0ff */
[----:B------:R-:W-:-:S05]  /*0160*/  IMAD R2, R2, 0x25, RZ ;  /* 0x0000002502027824 */ /* 0x000fca00078e02ff */
[----:B------:R-:W-:-:S04]  /*0170*/  SHF.R.U32.HI R2, RZ, 0x8, R2 ;  /* 0x00000008ff027819 */ /* 0x000fc80000011602 */
[----:B------:R-:W-:Y:S02]  /*0180*/  PRMT R4, R2, 0x9910, RZ ;  /* 0x0000991002047816 */ /* 0x000fe400000000ff */
[----:B------:R-:W-:Y:S02]  /*0190*/  SHF.R.U32.HI R2, RZ, 0x2, R5 ;  /* 0x00000002ff027819 */ /* 0x000fe40000011605 */
[----:B------:R-:W-:Y:S01]  /*01a0*/  LOP3.LUT R5, R0, 0xffff, RZ, 0xc0, !PT ;  /* 0x0000ffff00057812 */ /* 0x000fe200078ec0ff */
[----:B------:R-:W-:Y:S02]  /*01b0*/  IMAD R0, R4, 0x11, RZ ;  /* 0x0000001104007824 */ /* 0x000fe400078e02ff */
[----:B------:R-:W-:Y:S02]  /*01c0*/  IMAD R2, R2, -0x7, R3 ;  /* 0xfffffff902027824 */ /* 0x000fe400078e0203 */
[----:B------:R-:W-:Y:S02]  /*01d0*/  IMAD.MOV.U32 R3, RZ, RZ, RZ ;  /* 0x000000ffff037224 */ /* 0x000fe400078e00ff */
[----:B------:R-:W-:Y:S01]  /*01e0*/  IMAD.WIDE.U32 R2, R5, 0xcc, R2 ;  /* 0x000000cc05027825 */ /* 0x000fe200078e0002 */
[----:B------:R-:W-:-:S04]  /*01f0*/  LOP3.LUT R5, R0, 0xff, RZ, 0xc0, !PT ;  /* 0x000000ff00057812 */ /* 0x000fc800078ec0ff */
[----:B------:R-:W-:-:S05]  /*0200*/  IADD3 R0, P0, PT, R2, R5, RZ ;  /* 0x0000000502007210 */ /* 0x000fca0007f1e0ff */
[----:B------:R-:W-:Y:S01]  /*0210*/  IMAD.X R3, RZ, RZ, R3, P0 ;  /* 0x000000ffff037224 */ /* 0x000fe200000e0603 */
[----:B0-----:R-:W-:-:S04]  /*0220*/  LEA R4, P0, R0, UR6, 0x2 ;  /* 0x0000000600047c11 */ /* 0x001fc8000f8010ff */
[----:B------:R-:W-:Y:S02]  /*0230*/  LEA.HI.X R5, R0, UR7, R3, 0x2, P0 ;  /* 0x0000000700057c11 */ /* 0x000fe400080f1403 */
[----:B------:R-:W0:Y:S04]  /*0240*/  LDC.64 R2, c[0x0][0x380] ;  /* 0x0000e000ff027b82 */ /* 0x000e280000000a00 */
[----:B-1----:R-:W2:Y:S01]  /*0250*/  LDG.E.CONSTANT R5, desc[UR4][R4.64+0x3c4] ;  /* 0x0003c40404057981 */ /* 0x002ea2000c1e9900 */
[----:B0-----:R-:W-:-:S05]  /*0260*/  IMAD.WIDE.U32 R2, R7, 0x4, R2 ;  /* 0x0000000407027825 */ /* 0x001fca00078e0002 */
[----:B--2---:R-:W-:Y:S01]  /*0270*/  STG.E desc[UR4][R2.64], R5 ;  /* 0x0000000502007986 */ /* 0x004fe2000c101904 */
[----:B------:R-:W-:Y:S05]  /*0280*/  EXIT ;  /* 0x000000000000794d */ /* 0x000fea0003800000 */
.L_x_0:
[----:B------:R-:W-:-:S00]  /*0290*/  BRA `(.L_x_0) ;  /* 0xfffffffc00fc7947 */ /* 0x000fc0000383ffff */
[----:B------:R-:W-:-:S00]  /*02a0*/  NOP ;  /* 0x0000000000007918 */ /* 0x000fc00000000000 */
        /* <DEDUP_REMOVED lines=13> */
.L_x_1:


//--------------------- .nv.shared.reserved.0     --------------------------
	.section	.nv.shared.reserved.0,"aw",@nobits
	.weak		__nv_reservedSMEM_offset_0_alias
	.size		__nv_reservedSMEM_offset_0_alias, 0, 64
	.other		__nv_reservedSMEM_offset_0_alias,@"STO_CUDA_RESERVED_SHARED STV_DEFAULT"
__nv_reservedSMEM_offset_0_alias:
	.zero		0
	.zero		64


//--------------------- .nv.constant0.default_function_kernel --------------------------
	.section	.nv.constant0.default_function_kernel,"a",@progbits
	.sectionflags	@""
	.align	4
.nv.constant0.default_function_kernel:
	.zero		912


//--------------------- SYMBOLS --------------------------

	.type		.nv.reservedSmem.offset0,@object
	.size		.nv.reservedSmem.offset0,0x4
